	.headerflags	@"EF_CUDA_TEXMODE_UNIFIED EF_CUDA_64BIT_ADDRESS EF_CUDA_ACCELERATORS EF_CUDA_SM90 EF_CUDA_VIRTUAL_SM(EF_CUDA_SM90)"
	.elftype	@"ET_EXEC"


//--------------------- .nv.info                  --------------------------
	.section	.nv.info,"",@"SHT_CUDA_INFO"
	.align	4


	//----- nvinfo : EIATTR_REGCOUNT
	.align		4
        /*0000*/ 	.byte	0x04, 0x2f
        /*0002*/ 	.short	(.L_3 - .L_2)
	.align		4
.L_2:
        /*0004*/ 	.word	index@(triton_poi_fused__native_batch_norm_legit_no_training_hardtanh_20)
        /*0008*/ 	.word	0x00000010


	//----- nvinfo : EIATTR_MIN_STACK_SIZE
	.align		4
.L_3:
        /*000c*/ 	.byte	0x04, 0x12
        /*000e*/ 	.short	(.L_5 - .L_4)
	.align		4
.L_4:
        /*0010*/ 	.word	index@(triton_poi_fused__native_batch_norm_legit_no_training_hardtanh_20)
        /*0014*/ 	.word	0x00000000


	//----- nvinfo : EIATTR_FRAME_SIZE
	.align		4
.L_5:
        /*0018*/ 	.byte	0x04, 0x11
        /*001a*/ 	.short	(.L_7 - .L_6)
	.align		4
.L_6:
        /*001c*/ 	.word	index@(triton_poi_fused__native_batch_norm_legit_no_training_hardtanh_20)
        /*0020*/ 	.word	0x00000000


	//----- nvinfo : EIATTR_MIN_STACK_SIZE
	.align		4
.L_7:
        /*0024*/ 	.byte	0x04, 0x12
        /*0026*/ 	.short	(.L_9 - .L_8)
	.align		4
.L_8:
        /*0028*/ 	.word	index@(triton_poi_fused__native_batch_norm_legit_no_training_hardtanh_20)
        /*002c*/ 	.word	0x00000000
.L_9:


//--------------------- .nv.info.triton_poi_fused__native_batch_norm_legit_no_training_hardtanh_20 --------------------------
	.section	.nv.info.triton_poi_fused__native_batch_norm_legit_no_training_hardtanh_20,"",@"SHT_CUDA_INFO"
	.sectionflags	@""
	.align	4


	//----- nvinfo : EIATTR_CUDA_API_VERSION
	.align		4
        /*0000*/ 	.byte	0x04, 0x37
        /*0002*/ 	.short	(.L_11 - .L_10)
.L_10:
        /*0004*/ 	.word	0x0000007c


	//----- nvinfo : EIATTR_KPARAM_INFO
	.align		4
.L_11:
        /*0008*/ 	.byte	0x04, 0x17
        /*000a*/ 	.short	(.L_13 - .L_12)
.L_12:
        /*000c*/ 	.word	0x00000000
        /*0010*/ 	.short	0x0006
        /*0012*/ 	.short	0x0030
        /*0014*/ 	.byte	0x00, 0xf0, 0x11, 0x00


	//----- nvinfo : EIATTR_KPARAM_INFO
	.align		4
.L_13:
        /*0018*/ 	.byte	0x04, 0x17
        /*001a*/ 	.short	(.L_15 - .L_14)
.L_14:
        /*001c*/ 	.word	0x00000000
        /*0020*/ 	.short	0x0005
        /*0022*/ 	.short	0x0028
        /*0024*/ 	.byte	0x00, 0xf4, 0x21, 0x00


	//----- nvinfo : EIATTR_KPARAM_INFO
	.align		4
.L_15:
        /*0028*/ 	.byte	0x04, 0x17
        /*002a*/ 	.short	(.L_17 - .L_16)
.L_16:
        /*002c*/ 	.word	0x00000000
        /*0030*/ 	.short	0x0004
        /*0032*/ 	.short	0x0020
        /*0034*/ 	.byte	0x00, 0xf4, 0x21, 0x00


	//----- nvinfo : EIATTR_KPARAM_INFO
	.align		4
.L_17:
        /*0038*/ 	.byte	0x04, 0x17
        /*003a*/ 	.short	(.L_19 - .L_18)
.L_18:
        /*003c*/ 	.word	0x00000000
        /*0040*/ 	.short	0x0003
        /*0042*/ 	.short	0x0018
        /*0044*/ 	.byte	0x00, 0xf4, 0x21, 0x00


	//----- nvinfo : EIATTR_KPARAM_INFO
	.align		4
.L_19:
        /*0048*/ 	.byte	0x04, 0x17
        /*004a*/ 	.short	(.L_21 - .L_20)
.L_20:
        /*004c*/ 	.word	0x00000000
        /*0050*/ 	.short	0x0002
        /*0052*/ 	.short	0x0010
        /*0054*/ 	.byte	0x00, 0xf4, 0x21, 0x00


	//----- nvinfo : EIATTR_KPARAM_INFO
	.align		4
.L_21:
        /*0058*/ 	.byte	0x04, 0x17
        /*005a*/ 	.short	(.L_23 - .L_22)
.L_22:
        /*005c*/ 	.word	0x00000000
        /*0060*/ 	.short	0x0001
        /*0062*/ 	.short	0x0008
        /*0064*/ 	.byte	0x00, 0xf4, 0x21, 0x00


	//----- nvinfo : EIATTR_KPARAM_INFO
	.align		4
.L_23:
        /*0068*/ 	.byte	0x04, 0x17
        /*006a*/ 	.short	(.L_25 - .L_24)
.L_24:
        /*006c*/ 	.word	0x00000000
        /*0070*/ 	.short	0x0000
        /*0072*/ 	.short	0x0000
        /*0074*/ 	.byte	0x00, 0xf4, 0x21, 0x00


	//----- nvinfo : EIATTR_SPARSE_MMA_MASK
	.align		4
.L_25:
        /*0078*/ 	.byte	0x03, 0x50
        /*007a*/ 	.short	0x0000


	//----- nvinfo : EIATTR_MAXREG_COUNT
	.align		4
        /*007c*/ 	.byte	0x03, 0x1b
        /*007e*/ 	.short	0x00ff


	//----- nvinfo : EIATTR_EXIT_INSTR_OFFSETS
	.align		4
        /*0080*/ 	.byte	0x04, 0x1c
        /*0082*/ 	.short	(.L_27 - .L_26)


	//   ....[0]....
.L_26:
        /*0084*/ 	.word	0x00000330


	//----- nvinfo : EIATTR_REQNTID
	.align		4
.L_27:
        /*0088*/ 	.byte	0x04, 0x10
        /*008a*/ 	.short	(.L_29 - .L_28)
.L_28:
        /*008c*/ 	.word	0x00000080
        /*0090*/ 	.word	0x00000001
        /*0094*/ 	.word	0x00000001


	//----- nvinfo : EIATTR_CBANK_PARAM_SIZE
	.align		4
.L_29:
        /*0098*/ 	.byte	0x03, 0x19
        /*009a*/ 	.short	0x0034


	//----- nvinfo : EIATTR_PARAM_CBANK
	.align		4
        /*009c*/ 	.byte	0x04, 0x0a
        /*009e*/ 	.short	(.L_31 - .L_30)
	.align		4
.L_30:
        /*00a0*/ 	.word	index@(.nv.constant0.triton_poi_fused__native_batch_norm_legit_no_training_hardtanh_20)
        /*00a4*/ 	.short	0x0210
        /*00a6*/ 	.short	0x0034


	//----- nvinfo : EIATTR_SW_WAR
	.align		4
.L_31:
        /*00a8*/ 	.byte	0x04, 0x36
        /*00aa*/ 	.short	(.L_33 - .L_32)
.L_32:
        /*00ac*/ 	.word	0x00000008
.L_33:


//--------------------- .nv.callgraph             --------------------------
	.section	.nv.callgraph,"",@"SHT_CUDA_CALLGRAPH"
	.align	4
	.sectionentsize	8
	.align		4
        /*0000*/ 	.word	0x00000000
	.align		4
        /*0004*/ 	.word	0xffffffff
	.align		4
        /*0008*/ 	.word	0x00000000
	.align		4
        /*000c*/ 	.word	0xfffffffe
	.align		4
        /*0010*/ 	.word	0x00000000
	.align		4
        /*0014*/ 	.word	0xfffffffd
	.align		4
        /*0018*/ 	.word	0x00000000
	.align		4
        /*001c*/ 	.word	0xfffffffc


//--------------------- .nv.constant4             --------------------------
	.section	.nv.constant4,"a",@progbits
	.align	8
	.align		8
.nv.constant4:
        /*0000*/ 	.dword	_$_str
	.align		8
        /*0008*/ 	.dword	_$_str_$_2


//--------------------- .text.triton_poi_fused__native_batch_norm_legit_no_training_hardtanh_20 --------------------------
	.section	.text.triton_poi_fused__native_batch_norm_legit_no_training_hardtanh_20,"ax",@progbits
	.align	128
        .global         triton_poi_fused__native_batch_norm_legit_no_training_hardtanh_20
        .type           triton_poi_fused__native_batch_norm_legit_no_training_hardtanh_20,@function
        .size           triton_poi_fused__native_batch_norm_legit_no_training_hardtanh_20,(.L_x_1 - triton_poi_fused__native_batch_norm_legit_no_training_hardtanh_20)
        .other          triton_poi_fused__native_batch_norm_legit_no_training_hardtanh_20,@"STO_CUDA_ENTRY STV_DEFAULT"
triton_poi_fused__native_batch_norm_legit_no_training_hardtanh_20:
.text.triton_poi_fused__native_batch_norm_legit_no_training_hardtanh_20:
[----:B------:R-:W-:Y:S01]  /*0000*/  LDC R1, c[0x0][0x28] ;  /* 0x00000a00ff017b82 */ /* 0x000fe20000000800 */
[----:B------:R-:W1:Y:S07]  /*0010*/  S2R R0, SR_TID.X ;  /* 0x0000000000007919 */ /* 0x000e6e0000002100 */
[----:B------:R-:W2:Y:S01]  /*0020*/  LDC.64 R6, c[0x0][0x220] ;  /* 0x00008800ff067b82 */ /* 0x000ea20000000a00 */
[----:B------:R-:W-:Y:S01]  /*0030*/  ULDC.64 UR4, c[0x0][0x208] ;  /* 0x0000820000047ab9 */ /* 0x000fe20000000a00 */
[----:B------:R-:W3:Y:S06]  /*0040*/  S2R R3, SR_CTAID.X ;  /* 0x0000000000037919 */ /* 0x000eec0000002500 */
[----:B------:R-:W4:Y:S08]  /*0050*/  LDC.64 R8, c[0x0][0x228] ;  /* 0x00008a00ff087b82 */ /* 0x000f300000000a00 */
[----:B------:R-:W5:Y:S01]  /*0060*/  LDC.64 R10, c[0x0][0x230] ;  /* 0x00008c00ff0a7b82 */ /* 0x000f620000000a00 */
[----:B-1----:R-:W-:-:S02]  /*0070*/  LOP3.LUT R0, R0, 0x7f, RZ, 0xc0, !PT ;  /* 0x0000007f00007812 */ /* 0x002fc400078ec0ff */
[----:B---3--:R-:W-:Y:S02]  /*0080*/  SHF.R.S32.HI R2, RZ, 0x18, R3 ;  /* 0x00000018ff027819 */ /* 0x008fe40000011403 */
[----:B------:R-:W-:Y:S02]  /*0090*/  LEA R0, R3, R0, 0x7 ;  /* 0x0000000003007211 */ /* 0x000fe400078e38ff */
[----:B------:R-:W-:-:S04]  /*00a0*/  SGXT R3, R2, 0x1 ;  /* 0x000000010203781a */ /* 0x000fc80000000200 */
[----:B------:R-:W-:-:S04]  /*00b0*/  LEA.HI R3, R3, R0, RZ, 0x4 ;  /* 0x0000000003037211 */ /* 0x000fc800078f20ff */
[----:B------:R-:W-:-:S05]  /*00c0*/  SHF.R.S32.HI R3, RZ, 0x4, R3 ;  /* 0x00000004ff037819 */ /* 0x000fca0000011403 */
[----:B------:R-:W-:-:S05]  /*00d0*/  IMAD.HI R2, R3, 0x2aaaaaab, RZ ;  /* 0x2aaaaaab03027827 */ /* 0x000fca00078e02ff */
[----:B------:R-:W-:-:S04]  /*00e0*/  SHF.R.U32.HI R5, RZ, 0x1f, R2 ;  /* 0x0000001fff057819 */ /* 0x000fc80000011602 */
[----:B------:R-:W-:Y:S02]  /*00f0*/  LEA.HI R2, R2, R5, RZ, 0x1b ;  /* 0x0000000502027211 */ /* 0x000fe400078fd8ff */
[----:B------:R-:W1:Y:S03]  /*0100*/  LDC.64 R4, c[0x0][0x218] ;  /* 0x00008600ff047b82 */ /* 0x000e660000000a00 */
[----:B------:R-:W-:-:S04]  /*0110*/  IMAD R13, R2, -0xc0, R3 ;  /* 0xffffff40020d7824 */ /* 0x000fc800078e0203 */
[C---:B--2---:R-:W-:Y:S01]  /*0120*/  IMAD.WIDE R6, R13.reuse, 0x4, R6 ;  /* 0x000000040d067825 */ /* 0x044fe200078e0206 */
[----:B------:R-:W2:Y:S05]  /*0130*/  LDC.64 R2, c[0x0][0x210] ;  /* 0x00008400ff027b82 */ /* 0x000eaa0000000a00 */
[----:B------:R-:W3:Y:S01]  /*0140*/  LDG.E.EL R6, desc[UR4][R6.64] ;  /* 0x0000000406067981 */ /* 0x000ee2000c2e1900 */
[----:B----4-:R-:W-:-:S04]  /*0150*/  IMAD.WIDE R8, R13, 0x4, R8 ;  /* 0x000000040d087825 */ /* 0x010fc800078e0208 */
[C---:B-----5:R-:W-:Y:S02]  /*0160*/  IMAD.WIDE R10, R13.reuse, 0x4, R10 ;  /* 0x000000040d0a7825 */ /* 0x060fe400078e020a */
[----:B------:R-:W4:Y:S02]  /*0170*/  LDG.E.EL R8, desc[UR4][R8.64] ;  /* 0x0000000408087981 */ /* 0x000f24000c2e1900 */
[----:B-1----:R-:W-:Y:S02]  /*0180*/  IMAD.WIDE R4, R13, 0x4, R4 ;  /* 0x000000040d047825 */ /* 0x002fe400078e0204 */
[----:B------:R-:W4:Y:S04]  /*0190*/  LDG.E.EL R11, desc[UR4][R10.64] ;  /* 0x000000040a0b7981 */ /* 0x000f28000c2e1900 */
[----:B------:R1:W5:Y:S01]  /*01a0*/  LDG.E.EL R5, desc[UR4][R4.64] ;  /* 0x0000000404057981 */ /* 0x000362000c2e1900 */
[----:B--2---:R-:W-:-:S06]  /*01b0*/  IMAD.WIDE R2, R0, 0x4, R2 ;  /* 0x0000000400027825 */ /* 0x004fcc00078e0202 */
[----:B------:R-:W5:Y:S01]  /*01c0*/  LDG.E R2, desc[UR4][R2.64] ;  /* 0x0000000402027981 */ /* 0x000f62000c1e1900 */
[----:B-1----:R-:W-:Y:S01]  /*01d0*/  HFMA2.MMA R4, -RZ, RZ, 1.625, 0 ;  /* 0x3e800000ff047435 */ /* 0x002fe200000001ff */
[----:B---3--:R-:W-:-:S04]  /*01e0*/  FADD R6, R6, 9.9999997473787516356e-06 ;  /* 0x3727c5ac06067421 */ /* 0x008fc80000000000 */
[----:B------:R-:W1:Y:S02]  /*01f0*/  MUFU.SQRT R7, R6 ;  /* 0x0000000600077308 */ /* 0x000e640000002000 */
[C---:B-1----:R-:W-:Y:S02]  /*0200*/  FSETP.GT.AND P0, PT, R7.reuse, 8.50705917302346158658e+37, PT ;  /* 0x7e8000000700780b */ /* 0x042fe40003f04000 */
[----:B------:R-:W-:-:S11]  /*0210*/  FSETP.GEU.AND P1, PT, R7, 1.175494350822287508e-38, PT ;  /* 0x008000000700780b */ /* 0x000fd60003f2e000 */
[----:B------:R-:W-:-:S04]  /*0220*/  @P0 FMUL R7, R7, 0.25 ;  /* 0x3e80000007070820 */ /* 0x000fc80000400000 */
[----:B------:R-:W-:-:S06]  /*0230*/  @!P1 FMUL R7, R7, 16777216 ;  /* 0x4b80000007079820 */ /* 0x000fcc0000400000 */
[----:B------:R-:W1:Y:S01]  /*0240*/  MUFU.RCP R7, R7 ;  /* 0x0000000700077308 */ /* 0x000e620000001000 */
[----:B------:R-:W-:Y:S01]  /*0250*/  FSEL R4, R4, 1, P0 ;  /* 0x3f80000004047808 */ /* 0x000fe20000000000 */
[----:B-----5:R-:W-:-:S04]  /*0260*/  FADD R2, R2, -R5 ;  /* 0x8000000502027221 */ /* 0x020fc80000000000 */
[----:B------:R-:W-:-:S04]  /*0270*/  @!P1 FMUL R4, R4, 16777216 ;  /* 0x4b80000004049820 */ /* 0x000fc80000400000 */
[----:B-1----:R-:W-:-:S04]  /*0280*/  FMUL R3, R7, R4 ;  /* 0x0000000407037220 */ /* 0x002fc80000400000 */
[----:B------:R-:W-:-:S04]  /*0290*/  FMUL R2, R2, R3 ;  /* 0x0000000302027220 */ /* 0x000fc80000400000 */
[----:B----4-:R-:W-:Y:S02]  /*02a0*/  FFMA R8, R8, R2, R11 ;  /* 0x0000000208087223 */ /* 0x010fe4000000000b */
[----:B------:R-:W1:Y:S03]  /*02b0*/  LDC.64 R2, c[0x0][0x238] ;  /* 0x00008e00ff027b82 */ /* 0x000e660000000a00 */
[----:B------:R-:W-:-:S04]  /*02c0*/  FSETP.GTU.AND P0, PT, R8, RZ, PT ;  /* 0x000000ff0800720b */ /* 0x000fc80003f0c000 */
[----:B------:R-:W-:-:S04]  /*02d0*/  FSEL R5, R8, RZ, P0 ;  /* 0x000000ff08057208 */ /* 0x000fc80000000000 */
[C---:B------:R-:W-:Y:S02]  /*02e0*/  FSETP.GEU.AND P1, PT, R5.reuse, 6, PT ;  /* 0x40c000000500780b */ /* 0x040fe40003f2e000 */
[----:B------:R-:W-:Y:S01]  /*02f0*/  FSETP.NAN.AND P0, PT, R5, R5, PT ;  /* 0x000000050500720b */ /* 0x000fe20003f08000 */
[----:B-1----:R-:W-:-:S10]  /*0300*/  IMAD.WIDE R2, R0, 0x4, R2 ;  /* 0x0000000400027825 */ /* 0x002fd400078e0202 */
[----:B------:R-:W-:-:S05]  /*0310*/  @P1 SEL R5, R5, 0x40c00000, P0 ;  /* 0x40c0000005051807 */ /* 0x000fca0000000000 */
[----:B------:R-:W-:Y:S01]  /*0320*/  STG.E desc[UR4][R2.64], R5 ;  /* 0x0000000502007986 */ /* 0x000fe2000c101904 */
[----:B------:R-:W-:Y:S05]  /*0330*/  EXIT ;  /* 0x000000000000794d */ /* 0x000fea0003800000 */
.L_x_0:
[----:B------:R-:W-:-:S00]  /*0340*/  BRA `(.L_x_0) ;  /* 0xfffffffc00fc7947 */ /* 0x000fc0000383ffff */
[----:B------:R-:W-:-:S00]  /*0350*/  NOP ;  /* 0x0000000000007918 */ /* 0x000fc00000000000 */
        /* <DEDUP_REMOVED lines=10> */
.L_x_1:


//--------------------- .nv.global.init           --------------------------
	.section	.nv.global.init,"aw",@progbits
.nv.global.init:
	.type		_$_str,@object
	.size		_$_str,(_$_str_$_2 - _$_str)
_$_str:
        /*0000*/ 	.byte	0x5f, 0x5f, 0x43, 0x55, 0x44, 0x41, 0x5f, 0x46, 0x54, 0x5a, 0x00
	.type		_$_str_$_2,@object
	.size		_$_str_$_2,(.L_1 - _$_str_$_2)
_$_str_$_2:
        /*000b*/ 	.byte	0x5f, 0x5f, 0x43, 0x55, 0x44, 0x41, 0x5f, 0x50, 0x52, 0x45, 0x43, 0x5f, 0x53, 0x51, 0x52, 0x54
        /*001b*/ 	.byte	0x00
.L_1:


//--------------------- .nv.constant0.triton_poi_fused__native_batch_norm_legit_no_training_hardtanh_20 --------------------------
	.section	.nv.constant0.triton_poi_fused__native_batch_norm_legit_no_training_hardtanh_20,"a",@progbits
	.sectionflags	@""
	.align	4
.nv.constant0.triton_poi_fused__native_batch_norm_legit_no_training_hardtanh_20:
	.zero		580
